//
// Generated by NVIDIA NVVM Compiler
//
// Compiler Build ID: CL-36424714
// Cuda compilation tools, release 13.0, V13.0.88
// Based on NVVM 20.0.0
//

.version 9.0
.target sm_100
.address_size 64

.func _ZN3Sub1fEv
(
	.param .b64 _ZN3Sub1fEv_param_0
)
;
.extern .func  (.param .b32 func_retval0) vprintf
(
	.param .b64 vprintf_param_0,
	.param .b64 vprintf_param_1
)
;
.global .align 8 .u64 _ZTV3Sub[3] = {0, 0, _ZN3Sub1fEv};
.global .align 1 .b8 $str[8] = {104, 101, 108, 108, 111, 33, 10};

.func _ZN3Sub1fEv(
	.param .b64 _ZN3Sub1fEv_param_0
)
{
	.reg .b32 	%r<3>;
	.reg .b64 	%rd<3>;

	mov.u64 	%rd1, $str;
	cvta.global.u64 	%rd2, %rd1;
	{ // callseq 0, 0
	.param .b64 param0;
	st.param.b64 	[param0], %rd2;
	.param .b64 param1;
	st.param.b64 	[param1], 0;
	.param .b32 retval0;
	call.uni (retval0), 
	vprintf, 
	(
	param0, 
	param1
	);
	ld.param.b32 	%r1, [retval0];
	} // callseq 0
	ret;

}
	// .globl	_Z6runnerP4Base
.visible .entry _Z6runnerP4Base(
	.param .u64 .ptr .align 1 _Z6runnerP4Base_param_0
)
{
	.reg .b64 	%rd<5>;

	ld.param.u64 	%rd1, [_Z6runnerP4Base_param_0];
	cvta.to.global.u64 	%rd2, %rd1;
	ld.global.u64 	%rd3, [%rd2];
	ld.u64 	%rd4, [%rd3];
	{ // callseq 1, 0
	.param .b64 param0;
	st.param.b64 	[param0], %rd1;
	prototype_1 : .callprototype ()_ (.param .b64 _);
	call 
	%rd4, 
	(
	param0
	)
	, prototype_1;
	} // callseq 1
	ret;

}
	// .globl	_Z11constructorI3SubEvPT_
.visible .entry _Z11constructorI3SubEvPT_(
	.param .u64 .ptr .align 1 _Z11constructorI3SubEvPT__param_0
)
{
	.reg .b64 	%rd<6>;

	ld.param.u64 	%rd1, [_Z11constructorI3SubEvPT__param_0];
	cvta.to.global.u64 	%rd2, %rd1;
	mov.u64 	%rd3, _ZTV3Sub;
	cvta.global.u64 	%rd4, %rd3;
	add.s64 	%rd5, %rd4, 16;
	st.global.u64 	[%rd2], %rd5;
	ret;

}


// ===== COMPILED SASS (sm_100) =====

	.target	sm_100

	.elftype	@"ET_EXEC"


//--------------------- .note.nv.tkinfo           --------------------------
	.section	.note.nv.tkinfo,"",@"SHT_NOTE"
	.sectionflags	@"SHF_NOTE_NV_TKINFO"
	.tkinfo
        /*0018*/ 	.word	0x00000002
        /*0030*/ 	.string	""
        /*0030*/ 	.string	"ptxas"
        /*0030*/ 	.string	"Cuda compilation tools, release 13.0, V13.0.88"
        /*0030*/ 	.string	"Build cuda_13.0.r13.0/compiler.36424714_0"
        /*0030*/ 	.string	"-arch sm_100 -m 64 "



//--------------------- .note.nv.cuinfo           --------------------------
	.section	.note.nv.cuinfo,"",@"SHT_NOTE"
	.sectionflags	@"SHF_NOTE_NV_CUINFO"
        /*0018*/ 	.short	0x0002
        /*001a*/ 	.short	0x0064
        /*001c*/ 	.short	0x0082
	.zero		2


//--------------------- .nv.info                  --------------------------
	.section	.nv.info,"",@"SHT_CUDA_INFO"
	.align	4


	//----- nvinfo : EIATTR_REGCOUNT
	.align		4
        /*0000*/ 	.byte	0x04, 0x2f
        /*0002*/ 	.short	(.L_3 - .L_2)
	.align		4
.L_2:
        /*0004*/ 	.word	index@(_Z6runnerP4Base)
        /*0008*/ 	.word	0x00000018


	//----- nvinfo : EIATTR_FRAME_SIZE
	.align		4
.L_3:
        /*000c*/ 	.byte	0x04, 0x11
        /*000e*/ 	.short	(.L_5 - .L_4)
	.align		4
.L_4:
        /*0010*/ 	.word	index@($_Z6runnerP4Base$_ZN3Sub1fEv)
        /*0014*/ 	.word	0x00000010


	//----- nvinfo : EIATTR_FRAME_SIZE
	.align		4
.L_5:
        /*0018*/ 	.byte	0x04, 0x11
        /*001a*/ 	.short	(.L_7 - .L_6)
	.align		4
.L_6:
        /*001c*/ 	.word	index@(_Z6runnerP4Base)
        /*0020*/ 	.word	0x00000010


	//----- nvinfo : EIATTR_REGCOUNT
	.align		4
.L_7:
        /*0024*/ 	.byte	0x04, 0x2f
        /*0026*/ 	.short	(.L_9 - .L_8)
	.align		4
.L_8:
        /*0028*/ 	.word	index@(_Z11constructorI3SubEvPT_)
        /*002c*/ 	.word	0x00000018


	//----- nvinfo : EIATTR_FRAME_SIZE
	.align		4
.L_9:
        /*0030*/ 	.byte	0x04, 0x11
        /*0032*/ 	.short	(.L_11 - .L_10)
	.align		4
.L_10:
        /*0034*/ 	.word	index@($_Z11constructorI3SubEvPT_$_ZN3Sub1fEv)
        /*0038*/ 	.word	0x00000000


	//----- nvinfo : EIATTR_FRAME_SIZE
	.align		4
.L_11:
        /*003c*/ 	.byte	0x04, 0x11
        /*003e*/ 	.short	(.L_13 - .L_12)
	.align		4
.L_12:
        /*0040*/ 	.word	index@(_Z11constructorI3SubEvPT_)
        /*0044*/ 	.word	0x00000000


	//----- nvinfo : EIATTR_MIN_STACK_SIZE
	.align		4
.L_13:
        /*0048*/ 	.byte	0x04, 0x12
        /*004a*/ 	.short	(.L_15 - .L_14)
	.align		4
.L_14:
        /*004c*/ 	.word	index@(_Z11constructorI3SubEvPT_)
        /*0050*/ 	.word	0x00000000


	//----- nvinfo : EIATTR_MIN_STACK_SIZE
	.align		4
.L_15:
        /*0054*/ 	.byte	0x04, 0x12
        /*0056*/ 	.short	(.L_17 - .L_16)
	.align		4
.L_16:
        /*0058*/ 	.word	index@(_Z6runnerP4Base)
        /*005c*/ 	.word	0x00000010
.L_17:


//--------------------- .nv.compat                --------------------------
	.section	.nv.compat,"",@"SHT_CUDA_COMPAT_INFO"
	.align	4
        /*0000*/ 	.byte	0x02, 0x09, 0x00, 0x00, 0x02, 0x02, 0x01, 0x00, 0x02, 0x05, 0x05, 0x00, 0x03, 0x07, 0x01, 0x01
        /*0010*/ 	.byte	0x02, 0x03, 0x00, 0x00, 0x02, 0x06, 0x01, 0x00, 0x04, 0x0b, 0x08, 0x00, 0x09, 0x00, 0x00, 0x00
        /*0020*/ 	.byte	0x00, 0x00, 0x00, 0x00


//--------------------- .nv.info._Z11constructorI3SubEvPT_ --------------------------
	.section	.nv.info._Z11constructorI3SubEvPT_,"",@"SHT_CUDA_INFO"
	.sectionflags	@""
	.align	4


	//----- nvinfo : EIATTR_CUDA_API_VERSION
	.align		4
        /*0000*/ 	.byte	0x04, 0x37
        /*0002*/ 	.short	(.L_19 - .L_18)
.L_18:
        /*0004*/ 	.word	0x00000082


	//----- nvinfo : EIATTR_KPARAM_INFO
	.align		4
.L_19:
        /*0008*/ 	.byte	0x04, 0x17
        /*000a*/ 	.short	(.L_21 - .L_20)
.L_20:
        /*000c*/ 	.word	0x00000000
        /*0010*/ 	.short	0x0000
        /*0012*/ 	.short	0x0000
        /*0014*/ 	.byte	0x00, 0xf5, 0x21, 0x00


	//----- nvinfo : EIATTR_SPARSE_MMA_MASK
	.align		4
.L_21:
        /*0018*/ 	.byte	0x03, 0x50
        /*001a*/ 	.short	0x0000


	//----- nvinfo : EIATTR_MAXREG_COUNT
	.align		4
        /*001c*/ 	.byte	0x03, 0x1b
        /*001e*/ 	.short	0x00ff


	//----- nvinfo : EIATTR_EXTERNS
	.align		4
        /*0020*/ 	.byte	0x04, 0x0f
        /*0022*/ 	.short	(.L_23 - .L_22)


	//   ....[0]....
	.align		4
.L_22:
        /*0024*/ 	.word	index@(vprintf)


	//----- nvinfo : EIATTR_MERCURY_ISA_VERSION
	.align		4
.L_23:
        /*0028*/ 	.byte	0x03, 0x5f
        /*002a*/ 	.short	0x0101


	//----- nvinfo : EIATTR_VRC_CTA_INIT_COUNT
	.align		4
        /*002c*/ 	.byte	0x02, 0x4a
	.zero		1
	.zero		1


	//----- nvinfo : EIATTR_SYSCALL_OFFSETS
	.align		4
        /*0030*/ 	.byte	0x04, 0x46
        /*0032*/ 	.short	(.L_25 - .L_24)


	//   ....[0]....
.L_24:
        /*0034*/ 	.word	0x00000170


	//----- nvinfo : EIATTR_EXIT_INSTR_OFFSETS
	.align		4
.L_25:
        /*0038*/ 	.byte	0x04, 0x1c
        /*003a*/ 	.short	(.L_27 - .L_26)


	//   ....[0]....
.L_26:
        /*003c*/ 	.word	0x00000090


	//----- nvinfo : EIATTR_CBANK_PARAM_SIZE
	.align		4
.L_27:
        /*0040*/ 	.byte	0x03, 0x19
        /*0042*/ 	.short	0x0008


	//----- nvinfo : EIATTR_PARAM_CBANK
	.align		4
        /*0044*/ 	.byte	0x04, 0x0a
        /*0046*/ 	.short	(.L_29 - .L_28)
	.align		4
.L_28:
        /*0048*/ 	.word	index@(.nv.constant0._Z11constructorI3SubEvPT_)
        /*004c*/ 	.short	0x0380
        /*004e*/ 	.short	0x0008


	//----- nvinfo : EIATTR_SW_WAR
	.align		4
.L_29:
        /*0050*/ 	.byte	0x04, 0x36
        /*0052*/ 	.short	(.L_31 - .L_30)
.L_30:
        /*0054*/ 	.word	0x00000008
.L_31:


//--------------------- .nv.info._Z6runnerP4Base  --------------------------
	.section	.nv.info._Z6runnerP4Base,"",@"SHT_CUDA_INFO"
	.sectionflags	@""
	.align	4


	//----- nvinfo : EIATTR_CUDA_API_VERSION
	.align		4
        /*0000*/ 	.byte	0x04, 0x37
        /*0002*/ 	.short	(.L_33 - .L_32)
.L_32:
        /*0004*/ 	.word	0x00000082


	//----- nvinfo : EIATTR_KPARAM_INFO
	.align		4
.L_33:
        /*0008*/ 	.byte	0x04, 0x17
        /*000a*/ 	.short	(.L_35 - .L_34)
.L_34:
        /*000c*/ 	.word	0x00000000
        /*0010*/ 	.short	0x0000
        /*0012*/ 	.short	0x0000
        /*0014*/ 	.byte	0x00, 0xf5, 0x21, 0x00


	//----- nvinfo : EIATTR_SPARSE_MMA_MASK
	.align		4
.L_35:
        /*0018*/ 	.byte	0x03, 0x50
        /*001a*/ 	.short	0x0000


	//----- nvinfo : EIATTR_MAXREG_COUNT
	.align		4
        /*001c*/ 	.byte	0x03, 0x1b
        /*001e*/ 	.short	0x00ff


	//----- nvinfo : EIATTR_EXTERNS
	.align		4
        /*0020*/ 	.byte	0x04, 0x0f
        /*0022*/ 	.short	(.L_37 - .L_36)


	//   ....[0]....
	.align		4
.L_36:
        /*0024*/ 	.word	index@(vprintf)


	//----- nvinfo : EIATTR_MERCURY_ISA_VERSION
	.align		4
.L_37:
        /*0028*/ 	.byte	0x03, 0x5f
        /*002a*/ 	.short	0x0101


	//----- nvinfo : EIATTR_VRC_CTA_INIT_COUNT
	.align		4
        /*002c*/ 	.byte	0x02, 0x4a
	.zero		1
	.zero		1


	//----- nvinfo : EIATTR_SYSCALL_OFFSETS
	.align		4
        /*0030*/ 	.byte	0x04, 0x46
        /*0032*/ 	.short	(.L_39 - .L_38)


	//   ....[0]....
.L_38:
        /*0034*/ 	.word	0x000001a0


	//----- nvinfo : EIATTR_EXIT_INSTR_OFFSETS
	.align		4
.L_39:
        /*0038*/ 	.byte	0x04, 0x1c
        /*003a*/ 	.short	(.L_41 - .L_40)


	//   ....[0]....
.L_40:
        /*003c*/ 	.word	0x000000c0


	//----- nvinfo : EIATTR_CRS_STACK_SIZE
	.align		4
.L_41:
        /*0040*/ 	.byte	0x04, 0x1e
        /*0042*/ 	.short	(.L_43 - .L_42)
.L_42:
        /*0044*/ 	.word	0x00000000


	//----- nvinfo : EIATTR_CBANK_PARAM_SIZE
	.align		4
.L_43:
        /*0048*/ 	.byte	0x03, 0x19
        /*004a*/ 	.short	0x0008


	//----- nvinfo : EIATTR_PARAM_CBANK
	.align		4
        /*004c*/ 	.byte	0x04, 0x0a
        /*004e*/ 	.short	(.L_45 - .L_44)
	.align		4
.L_44:
        /*0050*/ 	.word	index@(.nv.constant0._Z6runnerP4Base)
        /*0054*/ 	.short	0x0380
        /*0056*/ 	.short	0x0008


	//----- nvinfo : EIATTR_SW_WAR
	.align		4
.L_45:
        /*0058*/ 	.byte	0x04, 0x36
        /*005a*/ 	.short	(.L_47 - .L_46)
.L_46:
        /*005c*/ 	.word	0x00000008
.L_47:


//--------------------- .nv.callgraph             --------------------------
	.section	.nv.callgraph,"",@"SHT_CUDA_CALLGRAPH"
	.align	4
	.sectionentsize	8
	.align		4
        /*0000*/ 	.word	0x00000000
	.align		4
        /*0004*/ 	.word	0xffffffff
	.align		4
        /*0008*/ 	.word	index@(_Z11constructorI3SubEvPT_)
	.align		4
        /*000c*/ 	.word	index@(vprintf)
	.align		4
        /*0010*/ 	.word	index@(_Z6runnerP4Base)
	.align		4
        /*0014*/ 	.word	index@(vprintf)
	.align		4
        /*0018*/ 	.word	0x00000000
	.align		4
        /*001c*/ 	.word	0xfffffffe
	.align		4
        /*0020*/ 	.word	0x00000000
	.align		4
        /*0024*/ 	.word	0xfffffffd
	.align		4
        /*0028*/ 	.word	0x00000000
	.align		4
        /*002c*/ 	.word	0xfffffffc


//--------------------- .nv.constant4             --------------------------
	.section	.nv.constant4,"a",@progbits
	.align	8
	.align		8
.nv.constant4:
        /*0000*/ 	.dword	vprintf
	.align		8
        /*0008*/ 	.dword	_ZTV3Sub
	.align		8
        /*0010*/ 	.dword	$str


//--------------------- .nv.constant2._Z11constructorI3SubEvPT_ --------------------------
	.section	.nv.constant2._Z11constructorI3SubEvPT_,"a",@progbits
	.sectionflags	@""
	.align	4
.nv.constant2._Z11constructorI3SubEvPT_:
        /*0000*/ 	.byte	0x01, 0x00, 0x00, 0x00, 0x00, 0x00, 0x00, 0x00, 0xa0, 0x00, 0x00, 0x00, 0x00, 0x00, 0x00, 0x00


//--------------------- .nv.constant2._Z6runnerP4Base --------------------------
	.section	.nv.constant2._Z6runnerP4Base,"a",@progbits
	.sectionflags	@""
	.align	4
.nv.constant2._Z6runnerP4Base:
        /*0000*/ 	.byte	0x01, 0x00, 0x00, 0x00, 0x00, 0x00, 0x00, 0x00, 0xd0, 0x00, 0x00, 0x00, 0x00, 0x00, 0x00, 0x00


//--------------------- .text._Z11constructorI3SubEvPT_ --------------------------
	.section	.text._Z11constructorI3SubEvPT_,"ax",@progbits
	.align	128
        .global         _Z11constructorI3SubEvPT_
        .type           _Z11constructorI3SubEvPT_,@function
        .size           _Z11constructorI3SubEvPT_,(.L_x_4 - _Z11constructorI3SubEvPT_)
        .other          _Z11constructorI3SubEvPT_,@"STO_CUDA_ENTRY STV_DEFAULT"
_Z11constructorI3SubEvPT_:
.text._Z11constructorI3SubEvPT_:
[----:B------:R-:W-:Y:S01]  /*0000*/  LDC R1, c[0x0][0x37c] ;  /* 0x0000df00ff017b82 */ /* 0x000fe20000000800 */
[----:B------:R-:W0:Y:S07]  /*0010*/  LDCU.64 UR4, c[0x4][0x8] ;  /* 0x01000100ff0477ac */ /* 0x000e2e0008000a00 */
[----:B------:R-:W1:Y:S01]  /*0020*/  LDC.64 R2, c[0x0][0x380] ;  /* 0x0000e000ff027b82 */ /* 0x000e620000000a00 */
[----:B------:R-:W1:Y:S01]  /*0030*/  LDCU.64 UR6, c[0x0][0x358] ;  /* 0x00006b00ff0677ac */ /* 0x000e620008000a00 */
[----:B0-----:R-:W-:-:S04]  /*0040*/  UIADD3 UR4, UP0, UPT, UR4, 0x10, URZ ;  /* 0x0000001004047890 */ /* 0x001fc8000ff1e0ff */
[----:B------:R-:W-:Y:S02]  /*0050*/  UIADD3.X UR5, UPT, UPT, URZ, UR5, URZ, UP0, !UPT ;  /* 0x00000005ff057290 */ /* 0x000fe400087fe4ff */
[----:B------:R-:W-:-:S04]  /*0060*/  IMAD.U32 R4, RZ, RZ, UR4 ;  /* 0x00000004ff047e24 */ /* 0x000fc8000f8e00ff */
[----:B------:R-:W-:-:S05]  /*0070*/  IMAD.U32 R5, RZ, RZ, UR5 ;  /* 0x00000005ff057e24 */ /* 0x000fca000f8e00ff */
[----:B-1----:R-:W-:Y:S01]  /*0080*/  STG.E.64 desc[UR6][R2.64], R4 ;  /* 0x0000000402007986 */ /* 0x002fe2000c101b06 */
[----:B------:R-:W-:Y:S05]  /*0090*/  EXIT ;  /* 0x000000000000794d */ /* 0x000fea0003800000 */
        .type           $_Z11constructorI3SubEvPT_$_ZN3Sub1fEv,@function
        .size           $_Z11constructorI3SubEvPT_$_ZN3Sub1fEv,(.L_x_4 - $_Z11constructorI3SubEvPT_$_ZN3Sub1fEv)
$_Z11constructorI3SubEvPT_$_ZN3Sub1fEv:
[----:B------:R-:W-:-:S05]  /*00a0*/  IADD3 R1, PT, PT, R1, -0x10, RZ ;  /* 0xfffffff001017810 */ /* 0x000fca0007ffe0ff */
[----:B------:R-:W-:Y:S04]  /*00b0*/  STL [R1+0x8], R17 ;  /* 0x0000081101007387 */ /* 0x000fe80000100800 */
[----:B------:R-:W-:Y:S04]  /*00c0*/  STL [R1+0x4], R16 ;  /* 0x0000041001007387 */ /* 0x000fe80000100800 */
[----:B------:R0:W-:Y:S01]  /*00d0*/  STL [R1], R2 ;  /* 0x0000000201007387 */ /* 0x0001e20000100800 */
[----:B------:R-:W-:Y:S01]  /*00e0*/  MOV R0, 0x0 ;  /* 0x0000000000007802 */ /* 0x000fe20000000f00 */
[----:B------:R-:W1:Y:S01]  /*00f0*/  LDCU.64 UR4, c[0x4][0x10] ;  /* 0x01000200ff0477ac */ /* 0x000e620008000a00 */
[----:B------:R-:W-:-:S02]  /*0100*/  CS2R R6, SRZ ;  /* 0x0000000000067805 */ /* 0x000fc4000001ff00 */
[----:B0-----:R0:W2:Y:S01]  /*0110*/  LDC.64 R2, c[0x4][R0] ;  /* 0x0100000000027b82 */ /* 0x0010a20000000a00 */
[----:B-1----:R-:W-:Y:S01]  /*0120*/  IMAD.U32 R4, RZ, RZ, UR4 ;  /* 0x00000004ff047e24 */ /* 0x002fe2000f8e00ff */
[----:B------:R-:W-:Y:S01]  /*0130*/  MOV R5, UR5 ;  /* 0x0000000500057c02 */ /* 0x000fe20008000f00 */
[----:B------:R-:W-:Y:S01]  /*0140*/  IMAD.MOV.U32 R16, RZ, RZ, R20 ;  /* 0x000000ffff107224 */ /* 0x000fe200078e0014 */
[----:B0-----:R-:W-:-:S07]  /*0150*/  MOV R17, R21 ;  /* 0x0000001500117202 */ /* 0x001fce0000000f00 */
[----:B------:R-:W-:-:S07]  /*0160*/  LEPC R20, `(.L_x_0) ;  /* 0x000000001014794e */ /* 0x000fce0000000000 */
[----:B--2---:R-:W-:Y:S05]  /*0170*/  CALL.ABS.NOINC R2 ;  /* 0x0000000002007343 */ /* 0x004fea0003c00000 */
.L_x_0:
[----:B------:R-:W-:Y:S01]  /*0180*/  IMAD.MOV.U32 R20, RZ, RZ, R16 ;  /* 0x000000ffff147224 */ /* 0x000fe200078e0010 */
[----:B------:R-:W-:Y:S01]  /*0190*/  MOV R21, R17 ;  /* 0x0000001100157202 */ /* 0x000fe20000000f00 */
[----:B------:R-:W2:Y:S04]  /*01a0*/  LDL R2, [R1] ;  /* 0x0000000001027983 */ /* 0x000ea80000100800 */
[----:B------:R-:W2:Y:S04]  /*01b0*/  LDL R16, [R1+0x4] ;  /* 0x0000040001107983 */ /* 0x000ea80000100800 */
[----:B------:R0:W2:Y:S02]  /*01c0*/  LDL R17, [R1+0x8] ;  /* 0x0000080001117983 */ /* 0x0000a40000100800 */
[----:B0-----:R-:W-:Y:S01]  /*01d0*/  VIADD R1, R1, 0x10 ;  /* 0x0000001001017836 */ /* 0x001fe20000000000 */
[----:B--2---:R-:W-:Y:S06]  /*01e0*/  RET.REL.NODEC R20 `(_Z11constructorI3SubEvPT_) ;  /* 0xfffffffc14847950 */ /* 0x004fec0003c3ffff */
.L_x_1:
[----:B------:R-:W-:-:S00]  /*01f0*/  BRA `(.L_x_1) ;  /* 0xfffffffc00fc7947 */ /* 0x000fc0000383ffff */
[----:B------:R-:W-:-:S00]  /*0200*/  NOP ;  /* 0x0000000000007918 */ /* 0x000fc00000000000 */
[----:B------:R-:W-:-:S00]  /*0210*/  NOP ;  /* 0x0000000000007918 */ /* 0x000fc00000000000 */
[----:B------:R-:W-:-:S00]  /*0220*/  NOP ;  /* 0x0000000000007918 */ /* 0x000fc00000000000 */
[----:B------:R-:W-:-:S00]  /*0230*/  NOP ;  /* 0x0000000000007918 */ /* 0x000fc00000000000 */
[----:B------:R-:W-:-:S00]  /*0240*/  NOP ;  /* 0x0000000000007918 */ /* 0x000fc00000000000 */
[----:B------:R-:W-:-:S00]  /*0250*/  NOP ;  /* 0x0000000000007918 */ /* 0x000fc00000000000 */
[----:B------:R-:W-:-:S00]  /*0260*/  NOP ;  /* 0x0000000000007918 */ /* 0x000fc00000000000 */
[----:B------:R-:W-:-:S00]  /*0270*/  NOP ;  /* 0x0000000000007918 */ /* 0x000fc00000000000 */
.L_x_4:


//--------------------- .text._Z6runnerP4Base     --------------------------
	.section	.text._Z6runnerP4Base,"ax",@progbits
	.align	128
        .global         _Z6runnerP4Base
        .type           _Z6runnerP4Base,@function
        .size           _Z6runnerP4Base,(.L_x_5 - _Z6runnerP4Base)
        .other          _Z6runnerP4Base,@"STO_CUDA_ENTRY STV_DEFAULT"
_Z6runnerP4Base:
.text._Z6runnerP4Base:
[----:B------:R-:W0:Y:S08]  /*0000*/  LDC R1, c[0x0][0x37c] ;  /* 0x0000df00ff017b82 */ /* 0x000e300000000800 */
[----:B------:R-:W1:Y:S01]  /*0010*/  LDC.64 R2, c[0x0][0x380] ;  /* 0x0000e000ff027b82 */ /* 0x000e620000000a00 */
[----:B------:R-:W1:Y:S02]  /*0020*/  LDCU.64 UR4, c[0x0][0x358] ;  /* 0x00006b00ff0477ac */ /* 0x000e640008000a00 */
[----:B-1----:R-:W2:Y:S04]  /*0030*/  LDG.E.64 R2, desc[UR4][R2.64] ;  /* 0x0000000402027981 */ /* 0x002ea8000c1e1b00 */
[----:B--2---:R-:W2:Y:S01]  /*0040*/  LD.E R0, desc[UR4][R2.64] ;  /* 0x0000000402007980 */ /* 0x004ea2000c101900 */
[----:B------:R-:W1:Y:S01]  /*0050*/  LDCU.64 UR4, c[0x0][0x380] ;  /* 0x00007000ff0477ac */ /* 0x000e620008000a00 */
[----:B------:R-:W-:Y:S01]  /*0060*/  HFMA2 R21, -RZ, RZ, 0, 0 ;  /* 0x00000000ff157431 */ /* 0x000fe200000001ff */
[----:B------:R-:W-:Y:S01]  /*0070*/  MOV R20, 0xc0 ;  /* 0x000000c000147802 */ /* 0x000fe20000000f00 */
[----:B-1----:R-:W-:-:S02]  /*0080*/  IMAD.U32 R4, RZ, RZ, UR4 ;  /* 0x00000004ff047e24 */ /* 0x002fc4000f8e00ff */
[----:B------:R-:W-:Y:S01]  /*0090*/  IMAD.U32 R5, RZ, RZ, UR5 ;  /* 0x00000005ff057e24 */ /* 0x000fe2000f8e00ff */
[----:B0-2---:R1:W2:Y:S06]  /*00a0*/  LDC.64 R6, c[0x2][R0] ;  /* 0x0080000000067b82 */ /* 0x0052ac0000000a00 */
[----:B-12---:R-:W-:Y:S05]  /*00b0*/  CALL.REL.NOINC R6 `(_Z6runnerP4Base) ;  /* 0xfffffffc06d07344 */ /* 0x006fea0003c3ffff */
[----:B------:R-:W-:Y:S05]  /*00c0*/  EXIT ;  /* 0x000000000000794d */ /* 0x000fea0003800000 */
        .type           $_Z6runnerP4Base$_ZN3Sub1fEv,@function
        .size           $_Z6runnerP4Base$_ZN3Sub1fEv,(.L_x_5 - $_Z6runnerP4Base$_ZN3Sub1fEv)
$_Z6runnerP4Base$_ZN3Sub1fEv:
[----:B------:R-:W-:-:S05]  /*00d0*/  VIADD R1, R1, 0xfffffff0 ;  /* 0xfffffff001017836 */ /* 0x000fca0000000000 */
[----:B------:R-:W-:Y:S04]  /*00e0*/  STL [R1+0x8], R17 ;  /* 0x0000081101007387 */ /* 0x000fe80000100800 */
[----:B------:R-:W-:Y:S04]  /*00f0*/  STL [R1+0x4], R16 ;  /* 0x0000041001007387 */ /* 0x000fe80000100800 */
[----:B------:R0:W-:Y:S01]  /*0100*/  STL [R1], R2 ;  /* 0x0000000201007387 */ /* 0x0001e20000100800 */
[----:B------:R-:W-:Y:S01]  /*0110*/  MOV R0, 0x0 ;  /* 0x0000000000007802 */ /* 0x000fe20000000f00 */
[----:B------:R-:W1:Y:S01]  /*0120*/  LDCU.64 UR4, c[0x4][0x10] ;  /* 0x01000200ff0477ac */ /* 0x000e620008000a00 */
[----:B------:R-:W-:-:S02]  /*0130*/  CS2R R6, SRZ ;  /* 0x0000000000067805 */ /* 0x000fc4000001ff00 */
[----:B0-----:R0:W2:Y:S01]  /*0140*/  LDC.64 R2, c[0x4][R0] ;  /* 0x0100000000027b82 */ /* 0x0010a20000000a00 */
[----:B-1----:R-:W-:Y:S01]  /*0150*/  MOV R4, UR4 ;  /* 0x0000000400047c02 */ /* 0x002fe20008000f00 */
[----:B------:R-:W-:Y:S01]  /*0160*/  IMAD.U32 R5, RZ, RZ, UR5 ;  /* 0x00000005ff057e24 */ /* 0x000fe2000f8e00ff */
[----:B------:R-:W-:Y:S01]  /*0170*/  MOV R16, R20 ;  /* 0x0000001400107202 */ /* 0x000fe20000000f00 */
[----:B0-----:R-:W-:-:S07]  /*0180*/  IMAD.MOV.U32 R17, RZ, RZ, R21 ;  /* 0x000000ffff117224 */ /* 0x001fce00078e0015 */
[----:B------:R-:W-:-:S07]  /*0190*/  LEPC R20, `(.L_x_2) ;  /* 0x000000001014794e */ /* 0x000fce0000000000 */
[----:B--2---:R-:W-:Y:S05]  /*01a0*/  CALL.ABS.NOINC R2 ;  /* 0x0000000002007343 */ /* 0x004fea0003c00000 */
.L_x_2:
[----:B------:R-:W-:Y:S01]  /*01b0*/  MOV R20, R16 ;  /* 0x0000001000147202 */ /* 0x000fe20000000f00 */
[----:B------:R-:W-:Y:S01]  /*01c0*/  IMAD.MOV.U32 R21, RZ, RZ, R17 ;  /* 0x000000ffff157224 */ /* 0x000fe200078e0011 */
[----:B------:R-:W2:Y:S04]  /*01d0*/  LDL R2, [R1] ;  /* 0x0000000001027983 */ /* 0x000ea80000100800 */
[----:B------:R-:W2:Y:S04]  /*01e0*/  LDL R16, [R1+0x4] ;  /* 0x0000040001107983 */ /* 0x000ea80000100800 */
[----:B------:R0:W2:Y:S02]  /*01f0*/  LDL R17, [R1+0x8] ;  /* 0x0000080001117983 */ /* 0x0000a40000100800 */
[----:B0-----:R-:W-:Y:S01]  /*0200*/  IADD3 R1, PT, PT, R1, 0x10, RZ ;  /* 0x0000001001017810 */ /* 0x001fe20007ffe0ff */
[----:B--2---:R-:W-:Y:S06]  /*0210*/  RET.REL.NODEC R20 `(_Z6runnerP4Base) ;  /* 0xfffffffc14787950 */ /* 0x004fec0003c3ffff */
.L_x_3:
        /* <DEDUP_REMOVED lines=14> */
.L_x_5:


//--------------------- .nv.global.init           --------------------------
	.section	.nv.global.init,"aw",@progbits
	.align	8
.nv.global.init:
	.type		_ZTV3Sub,@object
	.size		_ZTV3Sub,($str - _ZTV3Sub)
_ZTV3Sub:
        /*0000*/ 	.byte	0x00, 0x00, 0x00, 0x00, 0x00, 0x00, 0x00, 0x00, 0x00, 0x00, 0x00, 0x00, 0x00, 0x00, 0x00, 0x00
        /*0010*/ 	.byte	0x08, 0x00, 0x00, 0x00, 0x00, 0x00, 0x00, 0x00
	.type		$str,@object
	.size		$str,(.L_1 - $str)
$str:
        /*0018*/ 	.byte	0x68, 0x65, 0x6c, 0x6c, 0x6f, 0x21, 0x0a, 0x00
.L_1:


//--------------------- .nv.shared.reserved.0     --------------------------
	.section	.nv.shared.reserved.0,"aw",@nobits
	.weak		__nv_reservedSMEM_offset_0_alias
	.size		__nv_reservedSMEM_offset_0_alias, 0, 64
	.other		__nv_reservedSMEM_offset_0_alias,@"STO_CUDA_RESERVED_SHARED STV_DEFAULT"
__nv_reservedSMEM_offset_0_alias:
	.zero		0
	.zero		64


//--------------------- .nv.constant0._Z11constructorI3SubEvPT_ --------------------------
	.section	.nv.constant0._Z11constructorI3SubEvPT_,"a",@progbits
	.sectionflags	@""
	.align	4
.nv.constant0._Z11constructorI3SubEvPT_:
	.zero		904


//--------------------- .nv.constant0._Z6runnerP4Base --------------------------
	.section	.nv.constant0._Z6runnerP4Base,"a",@progbits
	.sectionflags	@""
	.align	4
.nv.constant0._Z6runnerP4Base:
	.zero		904


//--------------------- SYMBOLS --------------------------

	.type		.nv.reservedSmem.offset0,@object
	.size		.nv.reservedSmem.offset0,0x4
	.type		vprintf,@function
